//
// Generated by NVIDIA NVVM Compiler
//
// Compiler Build ID: CL-36424714
// Cuda compilation tools, release 13.0, V13.0.88
// Based on NVVM 20.0.0
//

.version 9.0
.target sm_100
.address_size 64

	// .globl	_Z24Kernel_Sum_backward_opt2PfS_ii

.visible .entry _Z24Kernel_Sum_backward_opt2PfS_ii(
	.param .u64 .ptr .align 1 _Z24Kernel_Sum_backward_opt2PfS_ii_param_0,
	.param .u64 .ptr .align 1 _Z24Kernel_Sum_backward_opt2PfS_ii_param_1,
	.param .u32 _Z24Kernel_Sum_backward_opt2PfS_ii_param_2,
	.param .u32 _Z24Kernel_Sum_backward_opt2PfS_ii_param_3
)
{
	.reg .pred 	%p<11>;
	.reg .b32 	%r<113>;
	.reg .b32 	%f<83>;
	.reg .b64 	%rd<65>;

	ld.param.u64 	%rd2, [_Z24Kernel_Sum_backward_opt2PfS_ii_param_0];
	ld.param.u64 	%rd3, [_Z24Kernel_Sum_backward_opt2PfS_ii_param_1];
	ld.param.u32 	%r70, [_Z24Kernel_Sum_backward_opt2PfS_ii_param_2];
	ld.param.u32 	%r71, [_Z24Kernel_Sum_backward_opt2PfS_ii_param_3];
	cvta.to.global.u64 	%rd1, %rd3;
	mov.u32 	%r72, %ntid.x;
	mov.u32 	%r73, %ctaid.x;
	mul.lo.s32 	%r1, %r72, %r73;
	mov.u32 	%r2, %tid.x;
	add.s32 	%r3, %r1, %r2;
	setp.ge.u32 	%p1, %r3, %r71;
	@%p1 bra 	$L__BB0_15;
	setp.lt.s32 	%p2, %r70, 1;
	mov.f32 	%f82, 0f00000000;
	@%p2 bra 	$L__BB0_14;
	and.b32  	%r4, %r70, 15;
	setp.lt.u32 	%p3, %r70, 16;
	mov.f32 	%f82, 0f00000000;
	mov.b32 	%r109, 0;
	@%p3 bra 	$L__BB0_5;
	and.b32  	%r109, %r70, 2147483632;
	neg.s32 	%r107, %r109;
	add.s32 	%r75, %r2, %r71;
	add.s32 	%r106, %r75, %r1;
	shl.b32 	%r8, %r71, 4;
	shl.b32 	%r76, %r71, 1;
	add.s32 	%r105, %r3, %r76;
	mad.lo.s32 	%r104, %r71, 3, %r3;
	shl.b32 	%r77, %r71, 2;
	add.s32 	%r103, %r3, %r77;
	mad.lo.s32 	%r102, %r71, 5, %r3;
	mad.lo.s32 	%r101, %r71, 6, %r3;
	mad.lo.s32 	%r100, %r71, 7, %r3;
	shl.b32 	%r78, %r71, 3;
	add.s32 	%r99, %r3, %r78;
	mad.lo.s32 	%r98, %r71, 9, %r3;
	mad.lo.s32 	%r97, %r71, 10, %r3;
	mad.lo.s32 	%r96, %r71, 11, %r3;
	mad.lo.s32 	%r95, %r71, 12, %r3;
	mad.lo.s32 	%r94, %r71, 13, %r3;
	mad.lo.s32 	%r93, %r71, 14, %r3;
	mad.lo.s32 	%r92, %r71, 15, %r3;
	mov.f32 	%f82, 0f00000000;
	mov.u32 	%r91, %r3;
$L__BB0_4:
	.pragma "nounroll";
	mul.wide.u32 	%rd4, %r91, 4;
	add.s64 	%rd5, %rd1, %rd4;
	ld.global.f32 	%f18, [%rd5];
	add.f32 	%f19, %f82, %f18;
	mul.wide.u32 	%rd6, %r106, 4;
	add.s64 	%rd7, %rd1, %rd6;
	ld.global.f32 	%f20, [%rd7];
	add.f32 	%f21, %f19, %f20;
	mul.wide.u32 	%rd8, %r105, 4;
	add.s64 	%rd9, %rd1, %rd8;
	ld.global.f32 	%f22, [%rd9];
	add.f32 	%f23, %f21, %f22;
	mul.wide.u32 	%rd10, %r104, 4;
	add.s64 	%rd11, %rd1, %rd10;
	ld.global.f32 	%f24, [%rd11];
	add.f32 	%f25, %f23, %f24;
	mul.wide.u32 	%rd12, %r103, 4;
	add.s64 	%rd13, %rd1, %rd12;
	ld.global.f32 	%f26, [%rd13];
	add.f32 	%f27, %f25, %f26;
	mul.wide.u32 	%rd14, %r102, 4;
	add.s64 	%rd15, %rd1, %rd14;
	ld.global.f32 	%f28, [%rd15];
	add.f32 	%f29, %f27, %f28;
	mul.wide.u32 	%rd16, %r101, 4;
	add.s64 	%rd17, %rd1, %rd16;
	ld.global.f32 	%f30, [%rd17];
	add.f32 	%f31, %f29, %f30;
	mul.wide.u32 	%rd18, %r100, 4;
	add.s64 	%rd19, %rd1, %rd18;
	ld.global.f32 	%f32, [%rd19];
	add.f32 	%f33, %f31, %f32;
	mul.wide.u32 	%rd20, %r99, 4;
	add.s64 	%rd21, %rd1, %rd20;
	ld.global.f32 	%f34, [%rd21];
	add.f32 	%f35, %f33, %f34;
	mul.wide.u32 	%rd22, %r98, 4;
	add.s64 	%rd23, %rd1, %rd22;
	ld.global.f32 	%f36, [%rd23];
	add.f32 	%f37, %f35, %f36;
	mul.wide.u32 	%rd24, %r97, 4;
	add.s64 	%rd25, %rd1, %rd24;
	ld.global.f32 	%f38, [%rd25];
	add.f32 	%f39, %f37, %f38;
	mul.wide.u32 	%rd26, %r96, 4;
	add.s64 	%rd27, %rd1, %rd26;
	ld.global.f32 	%f40, [%rd27];
	add.f32 	%f41, %f39, %f40;
	mul.wide.u32 	%rd28, %r95, 4;
	add.s64 	%rd29, %rd1, %rd28;
	ld.global.f32 	%f42, [%rd29];
	add.f32 	%f43, %f41, %f42;
	mul.wide.u32 	%rd30, %r94, 4;
	add.s64 	%rd31, %rd1, %rd30;
	ld.global.f32 	%f44, [%rd31];
	add.f32 	%f45, %f43, %f44;
	mul.wide.u32 	%rd32, %r93, 4;
	add.s64 	%rd33, %rd1, %rd32;
	ld.global.f32 	%f46, [%rd33];
	add.f32 	%f47, %f45, %f46;
	mul.wide.u32 	%rd34, %r92, 4;
	add.s64 	%rd35, %rd1, %rd34;
	ld.global.f32 	%f48, [%rd35];
	add.f32 	%f82, %f47, %f48;
	add.s32 	%r107, %r107, 16;
	add.s32 	%r106, %r106, %r8;
	add.s32 	%r105, %r105, %r8;
	add.s32 	%r104, %r104, %r8;
	add.s32 	%r103, %r103, %r8;
	add.s32 	%r102, %r102, %r8;
	add.s32 	%r101, %r101, %r8;
	add.s32 	%r100, %r100, %r8;
	add.s32 	%r99, %r99, %r8;
	add.s32 	%r98, %r98, %r8;
	add.s32 	%r97, %r97, %r8;
	add.s32 	%r96, %r96, %r8;
	add.s32 	%r95, %r95, %r8;
	add.s32 	%r94, %r94, %r8;
	add.s32 	%r93, %r93, %r8;
	add.s32 	%r92, %r92, %r8;
	add.s32 	%r91, %r91, %r8;
	setp.ne.s32 	%p4, %r107, 0;
	@%p4 bra 	$L__BB0_4;
$L__BB0_5:
	setp.eq.s32 	%p5, %r4, 0;
	@%p5 bra 	$L__BB0_14;
	and.b32  	%r58, %r70, 7;
	setp.lt.u32 	%p6, %r4, 8;
	@%p6 bra 	$L__BB0_8;
	mad.lo.s32 	%r79, %r109, %r71, %r3;
	mul.wide.u32 	%rd36, %r79, 4;
	add.s64 	%rd37, %rd1, %rd36;
	ld.global.f32 	%f50, [%rd37];
	add.f32 	%f51, %f82, %f50;
	add.s32 	%r80, %r79, %r71;
	mul.wide.u32 	%rd38, %r80, 4;
	add.s64 	%rd39, %rd1, %rd38;
	ld.global.f32 	%f52, [%rd39];
	add.f32 	%f53, %f51, %f52;
	add.s32 	%r81, %r80, %r71;
	mul.wide.u32 	%rd40, %r81, 4;
	add.s64 	%rd41, %rd1, %rd40;
	ld.global.f32 	%f54, [%rd41];
	add.f32 	%f55, %f53, %f54;
	add.s32 	%r82, %r81, %r71;
	mul.wide.u32 	%rd42, %r82, 4;
	add.s64 	%rd43, %rd1, %rd42;
	ld.global.f32 	%f56, [%rd43];
	add.f32 	%f57, %f55, %f56;
	add.s32 	%r83, %r82, %r71;
	mul.wide.u32 	%rd44, %r83, 4;
	add.s64 	%rd45, %rd1, %rd44;
	ld.global.f32 	%f58, [%rd45];
	add.f32 	%f59, %f57, %f58;
	add.s32 	%r84, %r83, %r71;
	mul.wide.u32 	%rd46, %r84, 4;
	add.s64 	%rd47, %rd1, %rd46;
	ld.global.f32 	%f60, [%rd47];
	add.f32 	%f61, %f59, %f60;
	add.s32 	%r85, %r84, %r71;
	mul.wide.u32 	%rd48, %r85, 4;
	add.s64 	%rd49, %rd1, %rd48;
	ld.global.f32 	%f62, [%rd49];
	add.f32 	%f63, %f61, %f62;
	add.s32 	%r86, %r85, %r71;
	mul.wide.u32 	%rd50, %r86, 4;
	add.s64 	%rd51, %rd1, %rd50;
	ld.global.f32 	%f64, [%rd51];
	add.f32 	%f82, %f63, %f64;
	add.s32 	%r109, %r109, 8;
$L__BB0_8:
	setp.eq.s32 	%p7, %r58, 0;
	@%p7 bra 	$L__BB0_14;
	and.b32  	%r61, %r70, 3;
	setp.lt.u32 	%p8, %r58, 4;
	@%p8 bra 	$L__BB0_11;
	mad.lo.s32 	%r87, %r109, %r71, %r3;
	mul.wide.u32 	%rd52, %r87, 4;
	add.s64 	%rd53, %rd1, %rd52;
	ld.global.f32 	%f66, [%rd53];
	add.f32 	%f67, %f82, %f66;
	add.s32 	%r88, %r87, %r71;
	mul.wide.u32 	%rd54, %r88, 4;
	add.s64 	%rd55, %rd1, %rd54;
	ld.global.f32 	%f68, [%rd55];
	add.f32 	%f69, %f67, %f68;
	add.s32 	%r89, %r88, %r71;
	mul.wide.u32 	%rd56, %r89, 4;
	add.s64 	%rd57, %rd1, %rd56;
	ld.global.f32 	%f70, [%rd57];
	add.f32 	%f71, %f69, %f70;
	add.s32 	%r90, %r89, %r71;
	mul.wide.u32 	%rd58, %r90, 4;
	add.s64 	%rd59, %rd1, %rd58;
	ld.global.f32 	%f72, [%rd59];
	add.f32 	%f82, %f71, %f72;
	add.s32 	%r109, %r109, 4;
$L__BB0_11:
	setp.eq.s32 	%p9, %r61, 0;
	@%p9 bra 	$L__BB0_14;
	mad.lo.s32 	%r112, %r109, %r71, %r3;
	neg.s32 	%r111, %r61;
$L__BB0_13:
	.pragma "nounroll";
	mul.wide.u32 	%rd60, %r112, 4;
	add.s64 	%rd61, %rd1, %rd60;
	ld.global.f32 	%f73, [%rd61];
	add.f32 	%f82, %f82, %f73;
	add.s32 	%r112, %r112, %r71;
	add.s32 	%r111, %r111, 1;
	setp.ne.s32 	%p10, %r111, 0;
	@%p10 bra 	$L__BB0_13;
$L__BB0_14:
	cvta.to.global.u64 	%rd62, %rd2;
	mul.wide.u32 	%rd63, %r3, 4;
	add.s64 	%rd64, %rd62, %rd63;
	st.global.f32 	[%rd64], %f82;
$L__BB0_15:
	ret;

}


// ===== COMPILED SASS (sm_100) =====

	.target	sm_100

	.elftype	@"ET_EXEC"


//--------------------- .note.nv.tkinfo           --------------------------
	.section	.note.nv.tkinfo,"",@"SHT_NOTE"
	.sectionflags	@"SHF_NOTE_NV_TKINFO"
	.tkinfo
        /*0018*/ 	.word	0x00000002
        /*0030*/ 	.string	""
        /*0030*/ 	.string	"ptxas"
        /*0030*/ 	.string	"Cuda compilation tools, release 13.0, V13.0.88"
        /*0030*/ 	.string	"Build cuda_13.0.r13.0/compiler.36424714_0"
        /*0030*/ 	.string	"-arch sm_100 -m 64 "



//--------------------- .note.nv.cuinfo           --------------------------
	.section	.note.nv.cuinfo,"",@"SHT_NOTE"
	.sectionflags	@"SHF_NOTE_NV_CUINFO"
        /*0018*/ 	.short	0x0002
        /*001a*/ 	.short	0x0064
        /*001c*/ 	.short	0x0082
	.zero		2


//--------------------- .nv.info                  --------------------------
	.section	.nv.info,"",@"SHT_CUDA_INFO"
	.align	4


	//----- nvinfo : EIATTR_REGCOUNT
	.align		4
        /*0000*/ 	.byte	0x04, 0x2f
        /*0002*/ 	.short	(.L_1 - .L_0)
	.align		4
.L_0:
        /*0004*/ 	.word	index@(_Z24Kernel_Sum_backward_opt2PfS_ii)
        /*0008*/ 	.word	0x00000020


	//----- nvinfo : EIATTR_FRAME_SIZE
	.align		4
.L_1:
        /*000c*/ 	.byte	0x04, 0x11
        /*000e*/ 	.short	(.L_3 - .L_2)
	.align		4
.L_2:
        /*0010*/ 	.word	index@(_Z24Kernel_Sum_backward_opt2PfS_ii)
        /*0014*/ 	.word	0x00000000


	//----- nvinfo : EIATTR_MIN_STACK_SIZE
	.align		4
.L_3:
        /*0018*/ 	.byte	0x04, 0x12
        /*001a*/ 	.short	(.L_5 - .L_4)
	.align		4
.L_4:
        /*001c*/ 	.word	index@(_Z24Kernel_Sum_backward_opt2PfS_ii)
        /*0020*/ 	.word	0x00000000
.L_5:


//--------------------- .nv.compat                --------------------------
	.section	.nv.compat,"",@"SHT_CUDA_COMPAT_INFO"
	.align	4
        /*0000*/ 	.byte	0x02, 0x09, 0x00, 0x00, 0x02, 0x02, 0x01, 0x00, 0x02, 0x05, 0x05, 0x00, 0x03, 0x07, 0x01, 0x01
        /*0010*/ 	.byte	0x02, 0x03, 0x00, 0x00, 0x02, 0x06, 0x01, 0x00, 0x04, 0x0b, 0x08, 0x00, 0x09, 0x00, 0x00, 0x00
        /*0020*/ 	.byte	0x00, 0x00, 0x00, 0x00


//--------------------- .nv.info._Z24Kernel_Sum_backward_opt2PfS_ii --------------------------
	.section	.nv.info._Z24Kernel_Sum_backward_opt2PfS_ii,"",@"SHT_CUDA_INFO"
	.sectionflags	@""
	.align	4


	//----- nvinfo : EIATTR_CUDA_API_VERSION
	.align		4
        /*0000*/ 	.byte	0x04, 0x37
        /*0002*/ 	.short	(.L_7 - .L_6)
.L_6:
        /*0004*/ 	.word	0x00000082


	//----- nvinfo : EIATTR_KPARAM_INFO
	.align		4
.L_7:
        /*0008*/ 	.byte	0x04, 0x17
        /*000a*/ 	.short	(.L_9 - .L_8)
.L_8:
        /*000c*/ 	.word	0x00000000
        /*0010*/ 	.short	0x0003
        /*0012*/ 	.short	0x0014
        /*0014*/ 	.byte	0x00, 0xf0, 0x11, 0x00


	//----- nvinfo : EIATTR_KPARAM_INFO
	.align		4
.L_9:
        /*0018*/ 	.byte	0x04, 0x17
        /*001a*/ 	.short	(.L_11 - .L_10)
.L_10:
        /*001c*/ 	.word	0x00000000
        /*0020*/ 	.short	0x0002
        /*0022*/ 	.short	0x0010
        /*0024*/ 	.byte	0x00, 0xf0, 0x11, 0x00


	//----- nvinfo : EIATTR_KPARAM_INFO
	.align		4
.L_11:
        /*0028*/ 	.byte	0x04, 0x17
        /*002a*/ 	.short	(.L_13 - .L_12)
.L_12:
        /*002c*/ 	.word	0x00000000
        /*0030*/ 	.short	0x0001
        /*0032*/ 	.short	0x0008
        /*0034*/ 	.byte	0x00, 0xf5, 0x21, 0x00


	//----- nvinfo : EIATTR_KPARAM_INFO
	.align		4
.L_13:
        /*0038*/ 	.byte	0x04, 0x17
        /*003a*/ 	.short	(.L_15 - .L_14)
.L_14:
        /*003c*/ 	.word	0x00000000
        /*0040*/ 	.short	0x0000
        /*0042*/ 	.short	0x0000
        /*0044*/ 	.byte	0x00, 0xf5, 0x21, 0x00


	//----- nvinfo : EIATTR_SPARSE_MMA_MASK
	.align		4
.L_15:
        /*0048*/ 	.byte	0x03, 0x50
        /*004a*/ 	.short	0x0000


	//----- nvinfo : EIATTR_MAXREG_COUNT
	.align		4
        /*004c*/ 	.byte	0x03, 0x1b
        /*004e*/ 	.short	0x00ff


	//----- nvinfo : EIATTR_MERCURY_ISA_VERSION
	.align		4
        /*0050*/ 	.byte	0x03, 0x5f
        /*0052*/ 	.short	0x0101


	//----- nvinfo : EIATTR_VRC_CTA_INIT_COUNT
	.align		4
        /*0054*/ 	.byte	0x02, 0x4a
	.zero		1
	.zero		1


	//----- nvinfo : EIATTR_EXIT_INSTR_OFFSETS
	.align		4
        /*0058*/ 	.byte	0x04, 0x1c
        /*005a*/ 	.short	(.L_17 - .L_16)


	//   ....[0]....
.L_16:
        /*005c*/ 	.word	0x00000080


	//   ....[1]....
        /*0060*/ 	.word	0x00000b70


	//----- nvinfo : EIATTR_CBANK_PARAM_SIZE
	.align		4
.L_17:
        /*0064*/ 	.byte	0x03, 0x19
        /*0066*/ 	.short	0x0018


	//----- nvinfo : EIATTR_PARAM_CBANK
	.align		4
        /*0068*/ 	.byte	0x04, 0x0a
        /*006a*/ 	.short	(.L_19 - .L_18)
	.align		4
.L_18:
        /*006c*/ 	.word	index@(.nv.constant0._Z24Kernel_Sum_backward_opt2PfS_ii)
        /*0070*/ 	.short	0x0380
        /*0072*/ 	.short	0x0018


	//----- nvinfo : EIATTR_SW_WAR
	.align		4
.L_19:
        /*0074*/ 	.byte	0x04, 0x36
        /*0076*/ 	.short	(.L_21 - .L_20)
.L_20:
        /*0078*/ 	.word	0x00000008
.L_21:


//--------------------- .nv.callgraph             --------------------------
	.section	.nv.callgraph,"",@"SHT_CUDA_CALLGRAPH"
	.align	4
	.sectionentsize	8
	.align		4
        /*0000*/ 	.word	0x00000000
	.align		4
        /*0004*/ 	.word	0xffffffff
	.align		4
        /*0008*/ 	.word	0x00000000
	.align		4
        /*000c*/ 	.word	0xfffffffe
	.align		4
        /*0010*/ 	.word	0x00000000
	.align		4
        /*0014*/ 	.word	0xfffffffd
	.align		4
        /*0018*/ 	.word	0x00000000
	.align		4
        /*001c*/ 	.word	0xfffffffc


//--------------------- .text._Z24Kernel_Sum_backward_opt2PfS_ii --------------------------
	.section	.text._Z24Kernel_Sum_backward_opt2PfS_ii,"ax",@progbits
	.align	128
        .global         _Z24Kernel_Sum_backward_opt2PfS_ii
        .type           _Z24Kernel_Sum_backward_opt2PfS_ii,@function
        .size           _Z24Kernel_Sum_backward_opt2PfS_ii,(.L_x_7 - _Z24Kernel_Sum_backward_opt2PfS_ii)
        .other          _Z24Kernel_Sum_backward_opt2PfS_ii,@"STO_CUDA_ENTRY STV_DEFAULT"
_Z24Kernel_Sum_backward_opt2PfS_ii:
.text._Z24Kernel_Sum_backward_opt2PfS_ii:
[----:B------:R-:W-:Y:S01]  /*0000*/  LDC R1, c[0x0][0x37c] ;  /* 0x0000df00ff017b82 */ /* 0x000fe20000000800 */
[----:B------:R-:W0:Y:S07]  /*0010*/  S2R R5, SR_TID.X ;  /* 0x0000000000057919 */ /* 0x000e2e0000002100 */
[----:B------:R-:W1:Y:S01]  /*0020*/  S2UR UR4, SR_CTAID.X ;  /* 0x00000000000479c3 */ /* 0x000e620000002500 */
[----:B------:R-:W1:Y:S07]  /*0030*/  LDCU UR5, c[0x0][0x360] ;  /* 0x00006c00ff0577ac */ /* 0x000e6e0008000800 */
[----:B------:R-:W2:Y:S01]  /*0040*/  LDC R0, c[0x0][0x394] ;  /* 0x0000e500ff007b82 */ /* 0x000ea20000000800 */
[----:B-1----:R-:W-:-:S06]  /*0050*/  UIMAD UR5, UR5, UR4, URZ ;  /* 0x00000004050572a4 */ /* 0x002fcc000f8e02ff */
[----:B0-----:R-:W-:-:S04]  /*0060*/  IADD3 R3, PT, PT, R5, UR5, RZ ;  /* 0x0000000505037c10 */ /* 0x001fc8000fffe0ff */
[----:B--2---:R-:W-:-:S13]  /*0070*/  ISETP.GE.U32.AND P0, PT, R3, R0, PT ;  /* 0x000000000300720c */ /* 0x004fda0003f06070 */
[----:B------:R-:W-:Y:S05]  /*0080*/  @P0 EXIT ;  /* 0x000000000000094d */ /* 0x000fea0003800000 */
[----:B------:R-:W0:Y:S01]  /*0090*/  LDCU UR6, c[0x0][0x390] ;  /* 0x00007200ff0677ac */ /* 0x000e220008000800 */
[----:B------:R-:W-:Y:S01]  /*00a0*/  HFMA2 R16, -RZ, RZ, 0, 0 ;  /* 0x00000000ff107431 */ /* 0x000fe200000001ff */
[----:B------:R-:W1:Y:S01]  /*00b0*/  LDCU.64 UR10, c[0x0][0x358] ;  /* 0x00006b00ff0a77ac */ /* 0x000e620008000a00 */
[----:B0-----:R-:W-:-:S09]  /*00c0*/  UISETP.GE.AND UP0, UPT, UR6, 0x1, UPT ;  /* 0x000000010600788c */ /* 0x001fd2000bf06270 */
[----:B-1----:R-:W-:Y:S05]  /*00d0*/  BRA.U !UP0, `(.L_x_0) ;  /* 0x0000000908987547 */ /* 0x002fea000b800000 */
[----:B------:R-:W-:Y:S01]  /*00e0*/  UISETP.GE.U32.AND UP1, UPT, UR6, 0x10, UPT ;  /* 0x000000100600788c */ /* 0x000fe2000bf26070 */
[----:B------:R-:W-:Y:S01]  /*00f0*/  MOV R16, RZ ;  /* 0x000000ff00107202 */ /* 0x000fe20000000f00 */
[----:B------:R-:W-:Y:S01]  /*0100*/  ULOP3.LUT UR7, UR6, 0xf, URZ, 0xc0, !UPT ;  /* 0x0000000f06077892 */ /* 0x000fe2000f8ec0ff */
[----:B------:R-:W-:-:S03]  /*0110*/  UMOV UR4, URZ ;  /* 0x000000ff00047c82 */ /* 0x000fc60008000000 */
[----:B------:R-:W-:-:S03]  /*0120*/  UISETP.NE.AND UP0, UPT, UR7, URZ, UPT ;  /* 0x000000ff0700728c */ /* 0x000fc6000bf05270 */
[----:B------:R-:W-:Y:S08]  /*0130*/  BRA.U !UP1, `(.L_x_1) ;  /* 0x00000005095c7547 */ /* 0x000ff0000b800000 */
[----:B------:R-:W0:Y:S01]  /*0140*/  LDC.64 R22, c[0x0][0x388] ;  /* 0x0000e200ff167b82 */ /* 0x000e220000000a00 */
[----:B------:R-:W-:Y:S01]  /*0150*/  ULOP3.LUT UR4, UR6, 0x7ffffff0, URZ, 0xc0, !UPT ;  /* 0x7ffffff006047892 */ /* 0x000fe2000f8ec0ff */
[C---:B------:R-:W-:Y:S01]  /*0160*/  IADD3 R5, PT, PT, R0.reuse, UR5, R5 ;  /* 0x0000000500057c10 */ /* 0x040fe2000fffe005 */
[C-C-:B------:R-:W-:Y:S01]  /*0170*/  IMAD R9, R0.reuse, 0x3, R3.reuse ;  /* 0x0000000300097824 */ /* 0x140fe200078e0203 */
[CC--:B------:R-:W-:Y:S01]  /*0180*/  LEA R7, R0.reuse, R3.reuse, 0x1 ;  /* 0x0000000300077211 */ /* 0x0c0fe200078e08ff */
[C-C-:B------:R-:W-:Y:S01]  /*0190*/  IMAD R13, R0.reuse, 0x5, R3.reuse ;  /* 0x00000005000d7824 */ /* 0x140fe200078e0203 */
[CC--:B------:R-:W-:Y:S01]  /*01a0*/  LEA R11, R0.reuse, R3.reuse, 0x2 ;  /* 0x00000003000b7211 */ /* 0x0c0fe200078e10ff */
[C-C-:B------:R-:W-:Y:S01]  /*01b0*/  IMAD R15, R0.reuse, 0x6, R3.reuse ;  /* 0x00000006000f7824 */ /* 0x140fe200078e0203 */
[CC--:B------:R-:W-:Y:S01]  /*01c0*/  LEA R19, R0.reuse, R3.reuse, 0x3 ;  /* 0x0000000300137211 */ /* 0x0c0fe200078e18ff */
[C-C-:B------:R-:W-:Y:S01]  /*01d0*/  IMAD R17, R0.reuse, 0x7, R3.reuse ;  /* 0x0000000700117824 */ /* 0x140fe200078e0203 */
[----:B------:R-:W-:Y:S01]  /*01e0*/  MOV R16, RZ ;  /* 0x000000ff00107202 */ /* 0x000fe20000000f00 */
[C-C-:B------:R-:W-:Y:S01]  /*01f0*/  IMAD R21, R0.reuse, 0x9, R3.reuse ;  /* 0x0000000900157824 */ /* 0x140fe200078e0203 */
[----:B------:R-:W-:Y:S01]  /*0200*/  MOV R12, R3 ;  /* 0x00000003000c7202 */ /* 0x000fe20000000f00 */
[C-C-:B------:R-:W-:Y:S01]  /*0210*/  IMAD R29, R0.reuse, 0xa, R3.reuse ;  /* 0x0000000a001d7824 */ /* 0x140fe200078e0203 */
[----:B------:R-:W-:Y:S01]  /*0220*/  UIADD3 UR8, UPT, UPT, -UR4, URZ, URZ ;  /* 0x000000ff04087290 */ /* 0x000fe2000fffe1ff */
[----:B------:R-:W-:-:S02]  /*0230*/  IMAD R2, R0, 0xb, R3 ;  /* 0x0000000b00027824 */ /* 0x000fc400078e0203 */
[C-C-:B------:R-:W-:Y:S02]  /*0240*/  IMAD R4, R0.reuse, 0xc, R3.reuse ;  /* 0x0000000c00047824 */ /* 0x140fe400078e0203 */
[C-C-:B------:R-:W-:Y:S02]  /*0250*/  IMAD R6, R0.reuse, 0xd, R3.reuse ;  /* 0x0000000d00067824 */ /* 0x140fe400078e0203 */
[C-C-:B------:R-:W-:Y:S02]  /*0260*/  IMAD R8, R0.reuse, 0xe, R3.reuse ;  /* 0x0000000e00087824 */ /* 0x140fe400078e0203 */
[----:B------:R-:W-:-:S07]  /*0270*/  IMAD R10, R0, 0xf, R3 ;  /* 0x0000000f000a7824 */ /* 0x000fce00078e0203 */
.L_x_2:
[----:B0-----:R-:W-:-:S04]  /*0280*/  IMAD.WIDE.U32 R24, R12, 0x4, R22 ;  /* 0x000000040c187825 */ /* 0x001fc800078e0016 */
[--C-:B------:R-:W-:Y:S01]  /*0290*/  IMAD.WIDE.U32 R26, R5, 0x4, R22.reuse ;  /* 0x00000004051a7825 */ /* 0x100fe200078e0016 */
[----:B------:R0:W2:Y:S04]  /*02a0*/  LDG.E R18, desc[UR10][R24.64] ;  /* 0x0000000a18127981 */ /* 0x0000a8000c1e1900 */
[----:B------:R-:W3:Y:S01]  /*02b0*/  LDG.E R14, desc[UR10][R26.64] ;  /* 0x0000000a1a0e7981 */ /* 0x000ee2000c1e1900 */
[----:B0-----:R-:W-:-:S05]  /*02c0*/  IMAD.WIDE.U32 R24, R7, 0x4, R22 ;  /* 0x0000000407187825 */ /* 0x001fca00078e0016 */
[----:B------:R0:W4:Y:S02]  /*02d0*/  LDG.E R20, desc[UR10][R24.64] ;  /* 0x0000000a18147981 */ /* 0x000124000c1e1900 */
[----:B0-----:R-:W-:-:S05]  /*02e0*/  IMAD.WIDE.U32 R24, R9, 0x4, R22 ;  /* 0x0000000409187825 */ /* 0x001fca00078e0016 */
[----:B------:R0:W5:Y:S01]  /*02f0*/  LDG.E R28, desc[UR10][R24.64] ;  /* 0x0000000a181c7981 */ /* 0x000162000c1e1900 */
[----:B------:R-:W-:-:S04]  /*0300*/  IMAD.WIDE.U32 R26, R11, 0x4, R22 ;  /* 0x000000040b1a7825 */ /* 0x000fc800078e0016 */
[----:B0-----:R-:W-:-:S04]  /*0310*/  IMAD.WIDE.U32 R24, R13, 0x4, R22 ;  /* 0x000000040d187825 */ /* 0x001fc800078e0016 */
[----:B--2---:R-:W-:Y:S02]  /*0320*/  FADD R18, R18, R16 ;  /* 0x0000001012127221 */ /* 0x004fe40000000000 */
[----:B------:R-:W2:Y:S02]  /*0330*/  LDG.E R16, desc[UR10][R24.64] ;  /* 0x0000000a18107981 */ /* 0x000ea4000c1e1900 */
[----:B---3--:R-:W-:Y:S02]  /*0340*/  FADD R18, R18, R14 ;  /* 0x0000000e12127221 */ /* 0x008fe40000000000 */
[----:B------:R0:W3:Y:S02]  /*0350*/  LDG.E R14, desc[UR10][R26.64] ;  /* 0x0000000a1a0e7981 */ /* 0x0000e4000c1e1900 */
[----:B----4-:R-:W-:Y:S01]  /*0360*/  FADD R20, R18, R20 ;  /* 0x0000001412147221 */ /* 0x010fe20000000000 */
[----:B0-----:R-:W-:-:S05]  /*0370*/  IMAD.WIDE.U32 R26, R15, 0x4, R22 ;  /* 0x000000040f1a7825 */ /* 0x001fca00078e0016 */
[----:B------:R0:W4:Y:S01]  /*0380*/  LDG.E R18, desc[UR10][R26.64] ;  /* 0x0000000a1a127981 */ /* 0x000122000c1e1900 */
[----:B------:R-:W-:-:S04]  /*0390*/  IMAD.WIDE.U32 R24, R17, 0x4, R22 ;  /* 0x0000000411187825 */ /* 0x000fc800078e0016 */
[----:B-----5:R-:W-:Y:S02]  /*03a0*/  FADD R28, R20, R28 ;  /* 0x0000001c141c7221 */ /* 0x020fe40000000000 */
[----:B------:R1:W5:Y:S01]  /*03b0*/  LDG.E R20, desc[UR10][R24.64] ;  /* 0x0000000a18147981 */ /* 0x000362000c1e1900 */
[----:B0-----:R-:W-:-:S04]  /*03c0*/  IMAD.WIDE.U32 R26, R21, 0x4, R22 ;  /* 0x00000004151a7825 */ /* 0x001fc800078e0016 */
[----:B-1----:R-:W-:-:S04]  /*03d0*/  IMAD.WIDE.U32 R24, R19, 0x4, R22 ;  /* 0x0000000413187825 */ /* 0x002fc800078e0016 */
[----:B---3--:R-:W-:-:S04]  /*03e0*/  FADD R14, R28, R14 ;  /* 0x0000000e1c0e7221 */ /* 0x008fc80000000000 */
[----:B--2---:R-:W-:Y:S02]  /*03f0*/  FADD R16, R14, R16 ;  /* 0x000000100e107221 */ /* 0x004fe40000000000 */
[----:B------:R0:W2:Y:S02]  /*0400*/  LDG.E R14, desc[UR10][R24.64] ;  /* 0x0000000a180e7981 */ /* 0x0000a4000c1e1900 */
[----:B----4-:R-:W-:Y:S02]  /*0410*/  FADD R16, R16, R18 ;  /* 0x0000001210107221 */ /* 0x010fe40000000000 */
[----:B------:R1:W3:Y:S01]  /*0420*/  LDG.E R18, desc[UR10][R26.64] ;  /* 0x0000000a1a127981 */ /* 0x0002e2000c1e1900 */
[----:B0-----:R-:W-:-:S04]  /*0430*/  IMAD.WIDE.U32 R24, R2, 0x4, R22 ;  /* 0x0000000402187825 */ /* 0x001fc800078e0016 */
[----:B-1----:R-:W-:-:S04]  /*0440*/  IMAD.WIDE.U32 R26, R29, 0x4, R22 ;  /* 0x000000041d1a7825 */ /* 0x002fc800078e0016 */
[----:B-----5:R-:W-:Y:S02]  /*0450*/  FADD R20, R16, R20 ;  /* 0x0000001410147221 */ /* 0x020fe40000000000 */
[----:B------:R0:W4:Y:S04]  /*0460*/  LDG.E R16, desc[UR10][R24.64] ;  /* 0x0000000a18107981 */ /* 0x000128000c1e1900 */
[----:B------:R1:W5:Y:S01]  /*0470*/  LDG.E R28, desc[UR10][R26.64] ;  /* 0x0000000a1a1c7981 */ /* 0x000362000c1e1900 */
[----:B0-----:R-:W-:-:S04]  /*0480*/  IMAD.WIDE.U32 R24, R4, 0x4, R22 ;  /* 0x0000000404187825 */ /* 0x001fc800078e0016 */
[----:B-1----:R-:W-:-:S04]  /*0490*/  IMAD.WIDE.U32 R26, R6, 0x4, R22 ;  /* 0x00000004061a7825 */ /* 0x002fc800078e0016 */
[----:B--2---:R-:W-:Y:S02]  /*04a0*/  FADD R14, R20, R14 ;  /* 0x0000000e140e7221 */ /* 0x004fe40000000000 */
[----:B------:R0:W2:Y:S02]  /*04b0*/  LDG.E R20, desc[UR10][R26.64] ;  /* 0x0000000a1a147981 */ /* 0x0000a4000c1e1900 */
[----:B---3--:R-:W-:Y:S02]  /*04c0*/  FADD R18, R14, R18 ;  /* 0x000000120e127221 */ /* 0x008fe40000000000 */
[----:B------:R1:W3:Y:S01]  /*04d0*/  LDG.E R14, desc[UR10][R24.64] ;  /* 0x0000000a180e7981 */ /* 0x0002e2000c1e1900 */
[----:B0-----:R-:W-:-:S04]  /*04e0*/  IMAD.WIDE.U32 R26, R8, 0x4, R22 ;  /* 0x00000004081a7825 */ /* 0x001fc800078e0016 */
[----:B-1----:R-:W-:-:S04]  /*04f0*/  IMAD.WIDE.U32 R24, R10, 0x4, R22 ;  /* 0x000000040a187825 */ /* 0x002fc800078e0016 */
[----:B-----5:R-:W-:Y:S02]  /*0500*/  FADD R18, R18, R28 ;  /* 0x0000001c12127221 */ /* 0x020fe40000000000 */
[----:B------:R-:W5:Y:S02]  /*0510*/  LDG.E R28, desc[UR10][R24.64] ;  /* 0x0000000a181c7981 */ /* 0x000f64000c1e1900 */
[----:B----4-:R-:W-:Y:S02]  /*0520*/  FADD R16, R18, R16 ;  /* 0x0000001012107221 */ /* 0x010fe40000000000 */
[----:B------:R-:W4:Y:S01]  /*0530*/  LDG.E R18, desc[UR10][R26.64] ;  /* 0x0000000a1a127981 */ /* 0x000f22000c1e1900 */
[----:B------:R-:W-:-:S04]  /*0540*/  UIADD3 UR8, UPT, UPT, UR8, 0x10, URZ ;  /* 0x0000001008087890 */ /* 0x000fc8000fffe0ff */
[----:B------:R-:W-:Y:S01]  /*0550*/  UISETP.NE.AND UP1, UPT, UR8, URZ, UPT ;  /* 0x000000ff0800728c */ /* 0x000fe2000bf25270 */
[C---:B------:R-:W-:Y:S02]  /*0560*/  LEA R12, R0.reuse, R12, 0x4 ;  /* 0x0000000c000c7211 */ /* 0x040fe400078e20ff */
[C---:B------:R-:W-:Y:S02]  /*0570*/  LEA R5, R0.reuse, R5, 0x4 ;  /* 0x0000000500057211 */ /* 0x040fe400078e20ff */
[C---:B------:R-:W-:Y:S02]  /*0580*/  LEA R7, R0.reuse, R7, 0x4 ;  /* 0x0000000700077211 */ /* 0x040fe400078e20ff */
[C---:B------:R-:W-:Y:S02]  /*0590*/  LEA R9, R0.reuse, R9, 0x4 ;  /* 0x0000000900097211 */ /* 0x040fe400078e20ff */
[C---:B------:R-:W-:Y:S02]  /*05a0*/  LEA R11, R0.reuse, R11, 0x4 ;  /* 0x0000000b000b7211 */ /* 0x040fe400078e20ff */
[----:B------:R-:W-:-:S02]  /*05b0*/  LEA R13, R0, R13, 0x4 ;  /* 0x0000000d000d7211 */ /* 0x000fc400078e20ff */
        /* <DEDUP_REMOVED lines=9> */
[----:B------:R-:W-:Y:S01]  /*0650*/  LEA R10, R0, R10, 0x4 ;  /* 0x0000000a000a7211 */ /* 0x000fe200078e20ff */
[----:B---3--:R-:W-:-:S04]  /*0660*/  FADD R14, R16, R14 ;  /* 0x0000000e100e7221 */ /* 0x008fc80000000000 */
[----:B--2---:R-:W-:-:S04]  /*0670*/  FADD R14, R14, R20 ;  /* 0x000000140e0e7221 */ /* 0x004fc80000000000 */
[----:B----4-:R-:W-:-:S04]  /*0680*/  FADD R14, R14, R18 ;  /* 0x000000120e0e7221 */ /* 0x010fc80000000000 */
[----:B-----5:R-:W-:Y:S01]  /*0690*/  FADD R16, R14, R28 ;  /* 0x0000001c0e107221 */ /* 0x020fe20000000000 */
[----:B------:R-:W-:Y:S06]  /*06a0*/  BRA.U UP1, `(.L_x_2) ;  /* 0xfffffff901f47547 */ /* 0x000fec000b83ffff */
.L_x_1:
[----:B------:R-:W-:Y:S05]  /*06b0*/  BRA.U !UP0, `(.L_x_0) ;  /* 0x0000000508207547 */ /* 0x000fea000b800000 */
[----:B------:R-:W-:Y:S02]  /*06c0*/  UISETP.GE.U32.AND UP0, UPT, UR7, 0x8, UPT ;  /* 0x000000080700788c */ /* 0x000fe4000bf06070 */
[----:B------:R-:W-:-:S04]  /*06d0*/  ULOP3.LUT UR8, UR6, 0x7, URZ, 0xc0, !UPT ;  /* 0x0000000706087892 */ /* 0x000fc8000f8ec0ff */
[----:B------:R-:W-:-:S03]  /*06e0*/  UISETP.NE.AND UP1, UPT, UR8, URZ, UPT ;  /* 0x000000ff0800728c */ /* 0x000fc6000bf25270 */
[----:B------:R-:W-:Y:S08]  /*06f0*/  BRA.U !UP0, `(.L_x_3) ;  /* 0x0000000108887547 */ /* 0x000ff0000b800000 */
[----:B------:R-:W0:Y:S01]  /*0700*/  LDC.64 R4, c[0x0][0x388] ;  /* 0x0000e200ff047b82 */ /* 0x000e220000000a00 */
[----:B------:R-:W-:-:S05]  /*0710*/  IMAD R7, R0, UR4, R3 ;  /* 0x0000000400077c24 */ /* 0x000fca000f8e0203 */
[----:B------:R-:W-:-:S04]  /*0720*/  IADD3 R9, PT, PT, R7, R0, RZ ;  /* 0x0000000007097210 */ /* 0x000fc80007ffe0ff */
[----:B------:R-:W-:-:S04]  /*0730*/  IADD3 R11, PT, PT, R9, R0, RZ ;  /* 0x00000000090b7210 */ /* 0x000fc80007ffe0ff */
[----:B------:R-:W-:Y:S01]  /*0740*/  IADD3 R13, PT, PT, R11, R0, RZ ;  /* 0x000000000b0d7210 */ /* 0x000fe20007ffe0ff */
[----:B0-----:R-:W-:-:S04]  /*0750*/  IMAD.WIDE.U32 R6, R7, 0x4, R4 ;  /* 0x0000000407067825 */ /* 0x001fc800078e0004 */
[--C-:B------:R-:W-:Y:S02]  /*0760*/  IMAD.WIDE.U32 R8, R9, 0x4, R4.reuse ;  /* 0x0000000409087825 */ /* 0x100fe400078e0004 */
[----:B------:R-:W2:Y:S02]  /*0770*/  LDG.E R7, desc[UR10][R6.64] ;  /* 0x0000000a06077981 */ /* 0x000ea4000c1e1900 */
[--C-:B------:R-:W-:Y:S01]  /*0780*/  IMAD.WIDE.U32 R10, R11, 0x4, R4.reuse ;  /* 0x000000040b0a7825 */ /* 0x100fe200078e0004 */
[CC--:B------:R-:W-:Y:S01]  /*0790*/  IADD3 R15, PT, PT, R13.reuse, R0.reuse, RZ ;  /* 0x000000000d0f7210 */ /* 0x0c0fe20007ffe0ff */
[----:B------:R0:W3:Y:S02]  /*07a0*/  LDG.E R2, desc[UR10][R8.64] ;  /* 0x0000000a08027981 */ /* 0x0000e4000c1e1900 */
[--C-:B------:R-:W-:Y:S01]  /*07b0*/  IMAD.WIDE.U32 R12, R13, 0x4, R4.reuse ;  /* 0x000000040d0c7825 */ /* 0x100fe200078e0004 */
[CC--:B------:R-:W-:Y:S01]  /*07c0*/  IADD3 R19, PT, PT, R15.reuse, R0.reuse, RZ ;  /* 0x000000000f137210 */ /* 0x0c0fe20007ffe0ff */
[----:B------:R-:W4:Y:S02]  /*07d0*/  LDG.E R11, desc[UR10][R10.64] ;  /* 0x0000000a0a0b7981 */ /* 0x000f24000c1e1900 */
[--C-:B------:R-:W-:Y:S01]  /*07e0*/  IMAD.WIDE.U32 R14, R15, 0x4, R4.reuse ;  /* 0x000000040f0e7825 */ /* 0x100fe200078e0004 */
[CC--:B------:R-:W-:Y:S01]  /*07f0*/  IADD3 R17, PT, PT, R19.reuse, R0.reuse, RZ ;  /* 0x0000000013117210 */ /* 0x0c0fe20007ffe0ff */
[----:B------:R-:W5:Y:S02]  /*0800*/  LDG.E R13, desc[UR10][R12.64] ;  /* 0x0000000a0c0d7981 */ /* 0x000f64000c1e1900 */
[--C-:B------:R-:W-:Y:S01]  /*0810*/  IMAD.WIDE.U32 R18, R19, 0x4, R4.reuse ;  /* 0x0000000413127825 */ /* 0x100fe200078e0004 */
[C---:B------:R-:W-:Y:S01]  /*0820*/  IADD3 R21, PT, PT, R17.reuse, R0, RZ ;  /* 0x0000000011157210 */ /* 0x040fe20007ffe0ff */
[----:B------:R-:W5:Y:S02]  /*0830*/  LDG.E R15, desc[UR10][R14.64] ;  /* 0x0000000a0e0f7981 */ /* 0x000f64000c1e1900 */
[----:B0-----:R-:W-:-:S02]  /*0840*/  IMAD.WIDE.U32 R8, R17, 0x4, R4 ;  /* 0x0000000411087825 */ /* 0x001fc400078e0004 */
[----:B------:R-:W5:Y:S02]  /*0850*/  LDG.E R19, desc[UR10][R18.64] ;  /* 0x0000000a12137981 */ /* 0x000f64000c1e1900 */
[----:B------:R-:W-:Y:S02]  /*0860*/  IMAD.WIDE.U32 R4, R21, 0x4, R4 ;  /* 0x0000000415047825 */ /* 0x000fe400078e0004 */
[----:B------:R-:W5:Y:S04]  /*0870*/  LDG.E R9, desc[UR10][R8.64] ;  /* 0x0000000a08097981 */ /* 0x000f68000c1e1900 */
[----:B------:R-:W5:Y:S01]  /*0880*/  LDG.E R5, desc[UR10][R4.64] ;  /* 0x0000000a04057981 */ /* 0x000f62000c1e1900 */
[----:B------:R-:W-:Y:S01]  /*0890*/  UIADD3 UR4, UPT, UPT, UR4, 0x8, URZ ;  /* 0x0000000804047890 */ /* 0x000fe2000fffe0ff */
[----:B--2---:R-:W-:-:S04]  /*08a0*/  FADD R7, R16, R7 ;  /* 0x0000000710077221 */ /* 0x004fc80000000000 */
[----:B---3--:R-:W-:-:S04]  /*08b0*/  FADD R2, R7, R2 ;  /* 0x0000000207027221 */ /* 0x008fc80000000000 */
[----:B----4-:R-:W-:-:S04]  /*08c0*/  FADD R2, R2, R11 ;  /* 0x0000000b02027221 */ /* 0x010fc80000000000 */
[----:B-----5:R-:W-:-:S04]  /*08d0*/  FADD R2, R2, R13 ;  /* 0x0000000d02027221 */ /* 0x020fc80000000000 */
[----:B------:R-:W-:-:S04]  /*08e0*/  FADD R2, R2, R15 ;  /* 0x0000000f02027221 */ /* 0x000fc80000000000 */
[----:B------:R-:W-:-:S04]  /*08f0*/  FADD R2, R2, R19 ;  /* 0x0000001302027221 */ /* 0x000fc80000000000 */
[----:B------:R-:W-:-:S04]  /*0900*/  FADD R2, R2, R9 ;  /* 0x0000000902027221 */ /* 0x000fc80000000000 */
[----:B------:R-:W-:-:S07]  /*0910*/  FADD R16, R2, R5 ;  /* 0x0000000502107221 */ /* 0x000fce0000000000 */
.L_x_3:
        /* <DEDUP_REMOVED lines=13> */
[--C-:B------:R-:W-:Y:S02]  /*09f0*/  IMAD.WIDE.U32 R10, R11, 0x4, R4.reuse ;  /* 0x000000040b0a7825 */ /* 0x100fe400078e0004 */
[----:B------:R-:W3:Y:S02]  /*0a00*/  LDG.E R9, desc[UR10][R8.64] ;  /* 0x0000000a08097981 */ /* 0x000ee4000c1e1900 */
[----:B------:R-:W-:Y:S02]  /*0a10*/  IMAD.WIDE.U32 R4, R13, 0x4, R4 ;  /* 0x000000040d047825 */ /* 0x000fe400078e0004 */
[----:B------:R-:W4:Y:S04]  /*0a20*/  LDG.E R11, desc[UR10][R10.64] ;  /* 0x0000000a0a0b7981 */ /* 0x000f28000c1e1900 */
[----:B------:R-:W5:Y:S01]  /*0a30*/  LDG.E R5, desc[UR10][R4.64] ;  /* 0x0000000a04057981 */ /* 0x000f62000c1e1900 */
[----:B------:R-:W-:Y:S01]  /*0a40*/  UIADD3 UR4, UPT, UPT, UR4, 0x4, URZ ;  /* 0x0000000404047890 */ /* 0x000fe2000fffe0ff */
[----:B--2---:R-:W-:-:S04]  /*0a50*/  FADD R16, R16, R7 ;  /* 0x0000000710107221 */ /* 0x004fc80000000000 */
[----:B---3--:R-:W-:-:S04]  /*0a60*/  FADD R16, R16, R9 ;  /* 0x0000000910107221 */ /* 0x008fc80000000000 */
[----:B----4-:R-:W-:-:S04]  /*0a70*/  FADD R16, R16, R11 ;  /* 0x0000000b10107221 */ /* 0x010fc80000000000 */
[----:B-----5:R-:W-:-:S07]  /*0a80*/  FADD R16, R16, R5 ;  /* 0x0000000510107221 */ /* 0x020fce0000000000 */
.L_x_4:
[----:B------:R-:W-:Y:S05]  /*0a90*/  BRA.U !UP1, `(.L_x_0) ;  /* 0x0000000109287547 */ /* 0x000fea000b800000 */
[----:B------:R-:W0:Y:S01]  /*0aa0*/  LDC.64 R6, c[0x0][0x388] ;  /* 0x0000e200ff067b82 */ /* 0x000e220000000a00 */
[----:B------:R-:W-:Y:S01]  /*0ab0*/  IMAD R9, R0, UR4, R3 ;  /* 0x0000000400097c24 */ /* 0x000fe2000f8e0203 */
[----:B------:R-:W-:-:S12]  /*0ac0*/  UIADD3 UR6, UPT, UPT, -UR6, URZ, URZ ;  /* 0x000000ff06067290 */ /* 0x000fd8000fffe1ff */
.L_x_5:
[----:B0-----:R-:W-:-:S06]  /*0ad0*/  IMAD.WIDE.U32 R4, R9, 0x4, R6 ;  /* 0x0000000409047825 */ /* 0x001fcc00078e0006 */
[----:B------:R-:W2:Y:S01]  /*0ae0*/  LDG.E R5, desc[UR10][R4.64] ;  /* 0x0000000a04057981 */ /* 0x000ea2000c1e1900 */
[----:B------:R-:W-:Y:S01]  /*0af0*/  UIADD3 UR6, UPT, UPT, UR6, 0x1, URZ ;  /* 0x0000000106067890 */ /* 0x000fe2000fffe0ff */
[----:B------:R-:W-:-:S03]  /*0b00*/  IADD3 R9, PT, PT, R9, R0, RZ ;  /* 0x0000000009097210 */ /* 0x000fc60007ffe0ff */
[----:B------:R-:W-:Y:S01]  /*0b10*/  UISETP.NE.AND UP0, UPT, UR6, URZ, UPT ;  /* 0x000000ff0600728c */ /* 0x000fe2000bf05270 */
[----:B--2---:R-:W-:-:S08]  /*0b20*/  FADD R16, R5, R16 ;  /* 0x0000001005107221 */ /* 0x004fd00000000000 */
[----:B------:R-:W-:Y:S05]  /*0b30*/  BRA.U UP0, `(.L_x_5) ;  /* 0xfffffffd00e47547 */ /* 0x000fea000b83ffff */
.L_x_0:
[----:B------:R-:W0:Y:S02]  /*0b40*/  LDC.64 R4, c[0x0][0x380] ;  /* 0x0000e000ff047b82 */ /* 0x000e240000000a00 */
[----:B0-----:R-:W-:-:S05]  /*0b50*/  IMAD.WIDE.U32 R2, R3, 0x4, R4 ;  /* 0x0000000403027825 */ /* 0x001fca00078e0004 */
[----:B------:R-:W-:Y:S01]  /*0b60*/  STG.E desc[UR10][R2.64], R16 ;  /* 0x0000001002007986 */ /* 0x000fe2000c10190a */
[----:B------:R-:W-:Y:S05]  /*0b70*/  EXIT ;  /* 0x000000000000794d */ /* 0x000fea0003800000 */
.L_x_6:
[----:B------:R-:W-:-:S00]  /*0b80*/  BRA `(.L_x_6) ;  /* 0xfffffffc00fc7947 */ /* 0x000fc0000383ffff */
[----:B------:R-:W-:-:S00]  /*0b90*/  NOP ;  /* 0x0000000000007918 */ /* 0x000fc00000000000 */
        /* <DEDUP_REMOVED lines=14> */
.L_x_7:


//--------------------- .nv.shared.reserved.0     --------------------------
	.section	.nv.shared.reserved.0,"aw",@nobits
	.weak		__nv_reservedSMEM_offset_0_alias
	.size		__nv_reservedSMEM_offset_0_alias, 0, 64
	.other		__nv_reservedSMEM_offset_0_alias,@"STO_CUDA_RESERVED_SHARED STV_DEFAULT"
__nv_reservedSMEM_offset_0_alias:
	.zero		0
	.zero		64


//--------------------- .nv.constant0._Z24Kernel_Sum_backward_opt2PfS_ii --------------------------
	.section	.nv.constant0._Z24Kernel_Sum_backward_opt2PfS_ii,"a",@progbits
	.sectionflags	@""
	.align	4
.nv.constant0._Z24Kernel_Sum_backward_opt2PfS_ii:
	.zero		920


//--------------------- SYMBOLS --------------------------

	.type		.nv.reservedSmem.offset0,@object
	.size		.nv.reservedSmem.offset0,0x4
